	.headerflags	@"EF_CUDA_TEXMODE_UNIFIED EF_CUDA_64BIT_ADDRESS EF_CUDA_ACCELERATORS EF_CUDA_SM90 EF_CUDA_VIRTUAL_SM(EF_CUDA_SM90)"
	.elftype	@"ET_EXEC"


//--------------------- .nv.info                  --------------------------
	.section	.nv.info,"",@"SHT_CUDA_INFO"
	.align	4


	//----- nvinfo : EIATTR_REGCOUNT
	.align		4
        /*0000*/ 	.byte	0x04, 0x2f
        /*0002*/ 	.short	(.L_2 - .L_1)
	.align		4
.L_1:
        /*0004*/ 	.word	index@(triton_poi_fused_add_mul_pow_sqrt_tanh_23)
        /*0008*/ 	.word	0x00000020


	//----- nvinfo : EIATTR_MIN_STACK_SIZE
	.align		4
.L_2:
        /*000c*/ 	.byte	0x04, 0x12
        /*000e*/ 	.short	(.L_4 - .L_3)
	.align		4
.L_3:
        /*0010*/ 	.word	index@(triton_poi_fused_add_mul_pow_sqrt_tanh_23)
        /*0014*/ 	.word	0x00000000


	//----- nvinfo : EIATTR_FRAME_SIZE
	.align		4
.L_4:
        /*0018*/ 	.byte	0x04, 0x11
        /*001a*/ 	.short	(.L_6 - .L_5)
	.align		4
.L_5:
        /*001c*/ 	.word	index@(triton_poi_fused_add_mul_pow_sqrt_tanh_23)
        /*0020*/ 	.word	0x00000000


	//----- nvinfo : EIATTR_MIN_STACK_SIZE
	.align		4
.L_6:
        /*0024*/ 	.byte	0x04, 0x12
        /*0026*/ 	.short	(.L_8 - .L_7)
	.align		4
.L_7:
        /*0028*/ 	.word	index@(triton_poi_fused_add_mul_pow_sqrt_tanh_23)
        /*002c*/ 	.word	0x00000000
.L_8:


//--------------------- .nv.info.triton_poi_fused_add_mul_pow_sqrt_tanh_23 --------------------------
	.section	.nv.info.triton_poi_fused_add_mul_pow_sqrt_tanh_23,"",@"SHT_CUDA_INFO"
	.sectionflags	@""
	.align	4


	//----- nvinfo : EIATTR_CUDA_API_VERSION
	.align		4
        /*0000*/ 	.byte	0x04, 0x37
        /*0002*/ 	.short	(.L_10 - .L_9)
.L_9:
        /*0004*/ 	.word	0x0000007c


	//----- nvinfo : EIATTR_KPARAM_INFO
	.align		4
.L_10:
        /*0008*/ 	.byte	0x04, 0x17
        /*000a*/ 	.short	(.L_12 - .L_11)
.L_11:
        /*000c*/ 	.word	0x00000000
        /*0010*/ 	.short	0x0004
        /*0012*/ 	.short	0x001c
        /*0014*/ 	.byte	0x00, 0xf0, 0x11, 0x00


	//----- nvinfo : EIATTR_KPARAM_INFO
	.align		4
.L_12:
        /*0018*/ 	.byte	0x04, 0x17
        /*001a*/ 	.short	(.L_14 - .L_13)
.L_13:
        /*001c*/ 	.word	0x00000000
        /*0020*/ 	.short	0x0003
        /*0022*/ 	.short	0x0018
        /*0024*/ 	.byte	0x00, 0xf0, 0x11, 0x00


	//----- nvinfo : EIATTR_KPARAM_INFO
	.align		4
.L_14:
        /*0028*/ 	.byte	0x04, 0x17
        /*002a*/ 	.short	(.L_16 - .L_15)
.L_15:
        /*002c*/ 	.word	0x00000000
        /*0030*/ 	.short	0x0002
        /*0032*/ 	.short	0x0010
        /*0034*/ 	.byte	0x00, 0xf4, 0x21, 0x00


	//----- nvinfo : EIATTR_KPARAM_INFO
	.align		4
.L_16:
        /*0038*/ 	.byte	0x04, 0x17
        /*003a*/ 	.short	(.L_18 - .L_17)
.L_17:
        /*003c*/ 	.word	0x00000000
        /*0040*/ 	.short	0x0001
        /*0042*/ 	.short	0x0008
        /*0044*/ 	.byte	0x00, 0xf4, 0x21, 0x00


	//----- nvinfo : EIATTR_KPARAM_INFO
	.align		4
.L_18:
        /*0048*/ 	.byte	0x04, 0x17
        /*004a*/ 	.short	(.L_20 - .L_19)
.L_19:
        /*004c*/ 	.word	0x00000000
        /*0050*/ 	.short	0x0000
        /*0052*/ 	.short	0x0000
        /*0054*/ 	.byte	0x00, 0xf4, 0x21, 0x00


	//----- nvinfo : EIATTR_SPARSE_MMA_MASK
	.align		4
.L_20:
        /*0058*/ 	.byte	0x03, 0x50
        /*005a*/ 	.short	0x0000


	//----- nvinfo : EIATTR_MAXREG_COUNT
	.align		4
        /*005c*/ 	.byte	0x03, 0x1b
        /*005e*/ 	.short	0x00ff


	//----- nvinfo : EIATTR_EXIT_INSTR_OFFSETS
	.align		4
        /*0060*/ 	.byte	0x04, 0x1c
        /*0062*/ 	.short	(.L_22 - .L_21)


	//   ....[0]....
.L_21:
        /*0064*/ 	.word	0x000014a0


	//   ....[1]....
        /*0068*/ 	.word	0x000014c0


	//----- nvinfo : EIATTR_REQNTID
	.align		4
.L_22:
        /*006c*/ 	.byte	0x04, 0x10
        /*006e*/ 	.short	(.L_24 - .L_23)
.L_23:
        /*0070*/ 	.word	0x00000080
        /*0074*/ 	.word	0x00000001
        /*0078*/ 	.word	0x00000001


	//----- nvinfo : EIATTR_CRS_STACK_SIZE
	.align		4
.L_24:
        /*007c*/ 	.byte	0x04, 0x1e
        /*007e*/ 	.short	(.L_26 - .L_25)
.L_25:
        /*0080*/ 	.word	0x00000000


	//----- nvinfo : EIATTR_CBANK_PARAM_SIZE
	.align		4
.L_26:
        /*0084*/ 	.byte	0x03, 0x19
        /*0086*/ 	.short	0x0020


	//----- nvinfo : EIATTR_PARAM_CBANK
	.align		4
        /*0088*/ 	.byte	0x04, 0x0a
        /*008a*/ 	.short	(.L_28 - .L_27)
	.align		4
.L_27:
        /*008c*/ 	.word	index@(.nv.constant0.triton_poi_fused_add_mul_pow_sqrt_tanh_23)
        /*0090*/ 	.short	0x0210
        /*0092*/ 	.short	0x0020


	//----- nvinfo : EIATTR_SW_WAR
	.align		4
.L_28:
        /*0094*/ 	.byte	0x04, 0x36
        /*0096*/ 	.short	(.L_30 - .L_29)
.L_29:
        /*0098*/ 	.word	0x00000008
.L_30:


//--------------------- .nv.callgraph             --------------------------
	.section	.nv.callgraph,"",@"SHT_CUDA_CALLGRAPH"
	.align	4
	.sectionentsize	8
	.align		4
        /*0000*/ 	.word	0x00000000
	.align		4
        /*0004*/ 	.word	0xffffffff
	.align		4
        /*0008*/ 	.word	0x00000000
	.align		4
        /*000c*/ 	.word	0xfffffffe
	.align		4
        /*0010*/ 	.word	0x00000000
	.align		4
        /*0014*/ 	.word	0xfffffffd
	.align		4
        /*0018*/ 	.word	0x00000000
	.align		4
        /*001c*/ 	.word	0xfffffffc


//--------------------- .nv.constant4             --------------------------
	.section	.nv.constant4,"a",@progbits
	.align	8
	.align		8
.nv.constant4:
        /*0000*/ 	.dword	_$_str


//--------------------- .text.triton_poi_fused_add_mul_pow_sqrt_tanh_23 --------------------------
	.section	.text.triton_poi_fused_add_mul_pow_sqrt_tanh_23,"ax",@progbits
	.sectionflags	@"SHF_BARRIERS=1"
	.align	128
        .global         triton_poi_fused_add_mul_pow_sqrt_tanh_23
        .type           triton_poi_fused_add_mul_pow_sqrt_tanh_23,@function
        .size           triton_poi_fused_add_mul_pow_sqrt_tanh_23,(.L_x_25 - triton_poi_fused_add_mul_pow_sqrt_tanh_23)
        .other          triton_poi_fused_add_mul_pow_sqrt_tanh_23,@"STO_CUDA_ENTRY STV_DEFAULT"
triton_poi_fused_add_mul_pow_sqrt_tanh_23:
.text.triton_poi_fused_add_mul_pow_sqrt_tanh_23:
[----:B------:R-:W0:Y:S02]  /*0000*/  LDC R1, c[0x0][0x28] ;  /* 0x00000a00ff017b82 */ /* 0x000e240000000800 */
[----:B------:R-:W1:Y:S01]  /*0010*/  S2R R25, SR_TID.X ;  /* 0x0000000000197919 */ /* 0x000e620000002100 */
[----:B------:R-:W2:Y:S01]  /*0020*/  LDC.64 R12, c[0x0][0x210] ;  /* 0x00008400ff0c7b82 */ /* 0x000ea20000000a00 */
[----:B------:R-:W-:Y:S02]  /*0030*/  CS2R R4, SRZ ;  /* 0x0000000000047805 */ /* 0x000fe4000001ff00 */
[----:B------:R-:W-:Y:S01]  /*0040*/  CS2R R6, SRZ ;  /* 0x0000000000067805 */ /* 0x000fe2000001ff00 */
[----:B------:R-:W3:Y:S01]  /*0050*/  S2R R20, SR_CTAID.X ;  /* 0x0000000000147919 */ /* 0x000ee20000002500 */
[----:B------:R-:W-:Y:S01]  /*0060*/  ULDC.64 UR6, c[0x0][0x208] ;  /* 0x0000820000067ab9 */ /* 0x000fe20000000a00 */
[----:B------:R-:W4:Y:S01]  /*0070*/  S2R R23, SR_CTAID.Y ;  /* 0x0000000000177919 */ /* 0x000f220000002600 */
[----:B-1----:R-:W-:Y:S02]  /*0080*/  SHF.L.U32 R21, R25, 0x2, RZ ;  /* 0x0000000219157819 */ /* 0x002fe400000006ff */
[----:B---3--:R-:W-:-:S02]  /*0090*/  SHF.L.U32 R20, R20, 0xa, RZ ;  /* 0x0000000a14147819 */ /* 0x008fc400000006ff */
[----:B------:R-:W-:Y:S02]  /*00a0*/  LOP3.LUT R21, R21, 0x1fc, RZ, 0xc0, !PT ;  /* 0x000001fc15157812 */ /* 0x000fe400078ec0ff */
[----:B----4-:R-:W-:Y:S02]  /*00b0*/  ISETP.GE.AND P0, PT, R23, 0x10, PT ;  /* 0x000000101700780c */ /* 0x010fe40003f06270 */
[----:B------:R-:W-:-:S04]  /*00c0*/  LOP3.LUT R0, R20, R21, RZ, 0xfc, !PT ;  /* 0x0000001514007212 */ /* 0x000fc800078efcff */
[----:B------:R-:W-:Y:S01]  /*00d0*/  ISETP.LT.AND P2, PT, R0, 0x1800, !P0 ;  /* 0x000018000000780c */ /* 0x000fe20004741270 */
[----:B------:R-:W-:-:S04]  /*00e0*/  IMAD R3, R23, 0x1800, R0 ;  /* 0x0000180017037824 */ /* 0x000fc800078e0200 */
[----:B--2---:R-:W-:-:S08]  /*00f0*/  IMAD.WIDE R14, R3, 0x4, R12 ;  /* 0x00000004030e7825 */ /* 0x004fd000078e020c */
[----:B------:R-:W2:Y:S01]  /*0100*/  @P2 LDG.E.EL.128 R4, desc[UR6][R14.64] ;  /* 0x000000060e042981 */ /* 0x000ea2000c2e1d00 */
[----:B------:R-:W-:Y:S02]  /*0110*/  LOP3.LUT R2, R20, 0x200, R21, 0xfe, !PT ;  /* 0x0000020014027812 */ /* 0x000fe400078efe15 */
[----:B------:R-:W-:Y:S02]  /*0120*/  CS2R R8, SRZ ;  /* 0x0000000000087805 */ /* 0x000fe4000001ff00 */
[----:B------:R-:W-:Y:S02]  /*0130*/  CS2R R10, SRZ ;  /* 0x00000000000a7805 */ /* 0x000fe4000001ff00 */
[----:B------:R-:W-:Y:S01]  /*0140*/  ISETP.LT.AND P1, PT, R2, 0x1800, !P0 ;  /* 0x000018000200780c */ /* 0x000fe20004721270 */
[----:B------:R-:W-:-:S04]  /*0150*/  IMAD R2, R23, 0x1800, R2 ;  /* 0x0000180017027824 */ /* 0x000fc800078e0202 */
[----:B------:R-:W-:-:S08]  /*0160*/  IMAD.WIDE R16, R2, 0x4, R12 ;  /* 0x0000000402107825 */ /* 0x000fd000078e020c */
[----:B------:R1:W3:Y:S01]  /*0170*/  @P1 LDG.E.EL.128 R8, desc[UR6][R16.64] ;  /* 0x0000000610081981 */ /* 0x0002e2000c2e1d00 */
[----:B------:R-:W-:Y:S01]  /*0180*/  BSSY B0, `(.L_x_0) ;  /* 0x0000023000007945 */ /* 0x000fe20003800000 */
[----:B--2---:R-:W-:Y:S01]  /*0190*/  FMUL R13, R4, R4 ;  /* 0x00000004040d7220 */ /* 0x004fe20000400000 */
[----:B------:R-:W-:-:S03]  /*01a0*/  FMUL R14, R5, R5 ;  /* 0x00000005050e7220 */ /* 0x000fc60000400000 */
[----:B------:R-:W-:Y:S01]  /*01b0*/  FMUL R13, R13, R4 ;  /* 0x000000040d0d7220 */ /* 0x000fe20000400000 */
[----:B------:R-:W-:Y:S01]  /*01c0*/  FMUL R18, R14, R5 ;  /* 0x000000050e127220 */ /* 0x000fe20000400000 */
[-C--:B------:R-:W-:Y:S02]  /*01d0*/  FMUL R14, R7, R7.reuse ;  /* 0x00000007070e7220 */ /* 0x080fe40000400000 */
[----:B------:R-:W-:Y:S01]  /*01e0*/  FFMA R12, R13, 0.044714998453855514526, R4 ;  /* 0x3d3727130d0c7823 */ /* 0x000fe20000000004 */
[-C--:B------:R-:W-:Y:S01]  /*01f0*/  FMUL R13, R6, R6.reuse ;  /* 0x00000006060d7220 */ /* 0x080fe20000400000 */
[----:B------:R-:W-:Y:S01]  /*0200*/  FFMA R18, R18, 0.044714998453855514526, R5 ;  /* 0x3d37271312127823 */ /* 0x000fe20000000005 */
[----:B------:R-:W-:Y:S01]  /*0210*/  FMUL R14, R14, R7 ;  /* 0x000000070e0e7220 */ /* 0x000fe20000400000 */
[----:B------:R-:W-:Y:S01]  /*0220*/  FMUL R12, R12, 0.79788458347320556641 ;  /* 0x3f4c422a0c0c7820 */ /* 0x000fe20000400000 */
[----:B------:R-:W-:-:S03]  /*0230*/  FMUL R13, R13, R6 ;  /* 0x000000060d0d7220 */ /* 0x000fc60000400000 */
[----:B------:R-:W-:Y:S01]  /*0240*/  FADD.FTZ R0, |R12|, -RZ ;  /* 0x800000ff0c007221 */ /* 0x000fe20000010200 */
[----:B-1----:R-:W-:Y:S01]  /*0250*/  FFMA R16, R13, 0.044714998453855514526, R6 ;  /* 0x3d3727130d107823 */ /* 0x002fe20000000006 */
[----:B---3--:R-:W-:Y:S01]  /*0260*/  FMUL R15, R8, R8 ;  /* 0x00000008080f7220 */ /* 0x008fe20000400000 */
[----:B------:R-:W-:Y:S02]  /*0270*/  FMUL R13, R18, 0.79788458347320556641 ;  /* 0x3f4c422a120d7820 */ /* 0x000fe40000400000 */
[----:B------:R-:W-:-:S13]  /*0280*/  FSETP.GE.AND P3, PT, R0, 0.60000002384185791016, PT ;  /* 0x3f19999a0000780b */ /* 0x000fda0003f66000 */
[----:B------:R-:W-:Y:S05]  /*0290*/  @!P3 BRA `(.L_x_1) ;  /* 0x000000000028b947 */ /* 0x000fea0003800000 */
[C---:B------:R-:W-:Y:S01]  /*02a0*/  FMUL R17, R0.reuse, 2.8853900432586669922 ;  /* 0x4038aa3b00117820 */ /* 0x040fe20000400000 */
[----:B------:R-:W-:Y:S01]  /*02b0*/  HFMA2.MMA R19, -RZ, RZ, 1.875, 0 ;  /* 0x3f800000ff137435 */ /* 0x000fe200000001ff */
[----:B------:R-:W-:-:S04]  /*02c0*/  FSETP.GE.AND P3, PT, R0, 9.010913848876953125, PT ;  /* 0x41102cb40000780b */ /* 0x000fc80003f66000 */
[----:B------:R-:W1:Y:S02]  /*02d0*/  MUFU.EX2 R17, R17 ;  /* 0x0000001100117308 */ /* 0x000e640000000800 */
[----:B-1----:R-:W-:-:S06]  /*02e0*/  FADD R18, R17, 1 ;  /* 0x3f80000011127421 */ /* 0x002fcc0000000000 */
[----:B------:R-:W1:Y:S02]  /*02f0*/  MUFU.RCP R18, R18 ;  /* 0x0000001200127308 */ /* 0x000e640000001000 */
[----:B-1----:R-:W-:-:S05]  /*0300*/  FFMA.FTZ R19, R18, -2, R19 ;  /* 0xc000000012137823 */ /* 0x002fca0000010013 */
[----:B------:R-:W-:-:S04]  /*0310*/  FSEL R19, R19, 1, !P3 ;  /* 0x3f80000013137808 */ /* 0x000fc80005800000 */
[----:B------:R-:W-:Y:S01]  /*0320*/  LOP3.LUT R12, R19, 0x80000000, R12, 0xf8, !PT ;  /* 0x80000000130c7812 */ /* 0x000fe200078ef80c */
[----:B------:R-:W-:Y:S06]  /*0330*/  BRA `(.L_x_2) ;  /* 0x00000000001c7947 */ /* 0x000fec0003800000 */
.L_x_1:
[----:B------:R-:W-:Y:S01]  /*0340*/  MOV R0, 0x3c80f082 ;  /* 0x3c80f08200007802 */ /* 0x000fe20000000f00 */
[----:B------:R-:W-:-:S04]  /*0350*/  FMUL R17, R12, R12 ;  /* 0x0000000c0c117220 */ /* 0x000fc80000400000 */
[----:B------:R-:W-:-:S04]  /*0360*/  FFMA.FTZ R0, R17, R0, -0.052303962409496307373 ;  /* 0xbd563cae11007423 */ /* 0x000fc80000010000 */
[----:B------:R-:W-:-:S04]  /*0370*/  FFMA.FTZ R0, R17, R0, 0.1331529766321182251 ;  /* 0x3e08594111007423 */ /* 0x000fc80000010000 */
[----:B------:R-:W-:-:S04]  /*0380*/  FFMA.FTZ R0, R17, R0, -0.33332768082618713379 ;  /* 0xbeaaa9ed11007423 */ /* 0x000fc80000010000 */
[----:B------:R-:W-:-:S04]  /*0390*/  FFMA.FTZ R17, R17, R0, RZ ;  /* 0x0000000011117223 */ /* 0x000fc800000100ff */
[----:B------:R-:W-:-:S07]  /*03a0*/  FFMA.FTZ R12, R12, R17, R12 ;  /* 0x000000110c0c7223 */ /* 0x000fce000001000c */
.L_x_2:
[----:B------:R-:W-:Y:S05]  /*03b0*/  BSYNC B0 ;  /* 0x0000000000007941 */ /* 0x000fea0003800000 */
.L_x_0:
[----:B------:R-:W-:Y:S01]  /*03c0*/  FADD.FTZ R22, |R13|, -RZ ;  /* 0x800000ff0d167221 */ /* 0x000fe20000010200 */
[----:B------:R-:W-:Y:S01]  /*03d0*/  BSSY B0, `(.L_x_3) ;  /* 0x0000018000007945 */ /* 0x000fe20003800000 */
[----:B------:R-:W-:Y:S01]  /*03e0*/  FFMA R17, R14, 0.044714998453855514526, R7 ;  /* 0x3d3727130e117823 */ /* 0x000fe20000000007 */
[----:B------:R-:W-:Y:S01]  /*03f0*/  FMUL R14, R16, 0.79788458347320556641 ;  /* 0x3f4c422a100e7820 */ /* 0x000fe20000400000 */
[----:B------:R-:W-:Y:S01]  /*0400*/  FMUL R15, R15, R8 ;  /* 0x000000080f0f7220 */ /* 0x000fe20000400000 */
[----:B------:R-:W-:Y:S01]  /*0410*/  FSETP.GE.AND P3, PT, R22, 0.60000002384185791016, PT ;  /* 0x3f19999a1600780b */ /* 0x000fe20003f66000 */
[----:B------:R-:W-:-:S12]  /*0420*/  FMUL R16, R9, R9 ;  /* 0x0000000909107220 */ /* 0x000fd80000400000 */
        /* <DEDUP_REMOVED lines=11> */
.L_x_4:
[----:B------:R-:W-:Y:S01]  /*04e0*/  MOV R0, 0x3c80f082 ;  /* 0x3c80f08200007802 */ /* 0x000fe20000000f00 */
[----:B------:R-:W-:-:S04]  /*04f0*/  FMUL R19, R13, R13 ;  /* 0x0000000d0d137220 */ /* 0x000fc80000400000 */
[----:B------:R-:W-:-:S04]  /*0500*/  FFMA.FTZ R0, R19, R0, -0.052303962409496307373 ;  /* 0xbd563cae13007423 */ /* 0x000fc80000010000 */
[----:B------:R-:W-:-:S04]  /*0510*/  FFMA.FTZ R0, R19, R0, 0.1331529766321182251 ;  /* 0x3e08594113007423 */ /* 0x000fc80000010000 */
[----:B------:R-:W-:-:S04]  /*0520*/  FFMA.FTZ R0, R19, R0, -0.33332768082618713379 ;  /* 0xbeaaa9ed13007423 */ /* 0x000fc80000010000 */
[----:B------:R-:W-:-:S04]  /*0530*/  FFMA.FTZ R0, R19, R0, RZ ;  /* 0x0000000013007223 */ /* 0x000fc800000100ff */
[----:B------:R-:W-:-:S07]  /*0540*/  FFMA.FTZ R13, R13, R0, R13 ;  /* 0x000000000d0d7223 */ /* 0x000fce000001000d */
.L_x_5:
[----:B------:R-:W-:Y:S05]  /*0550*/  BSYNC B0 ;  /* 0x0000000000007941 */ /* 0x000fea0003800000 */
.L_x_3:
        /* <DEDUP_REMOVED lines=18> */
.L_x_7:
[----:B------:R-:W-:Y:S01]  /*0680*/  MOV R0, 0x3c80f082 ;  /* 0x3c80f08200007802 */ /* 0x000fe20000000f00 */
[----:B------:R-:W-:-:S04]  /*0690*/  FMUL R19, R14, R14 ;  /* 0x0000000e0e137220 */ /* 0x000fc80000400000 */
[----:B------:R-:W-:-:S04]  /*06a0*/  FFMA.FTZ R0, R19, R0, -0.052303962409496307373 ;  /* 0xbd563cae13007423 */ /* 0x000fc80000010000 */
[----:B------:R-:W-:-:S04]  /*06b0*/  FFMA.FTZ R0, R19, R0, 0.1331529766321182251 ;  /* 0x3e08594113007423 */ /* 0x000fc80000010000 */
[----:B------:R-:W-:-:S04]  /*06c0*/  FFMA.FTZ R0, R19, R0, -0.33332768082618713379 ;  /* 0xbeaaa9ed13007423 */ /* 0x000fc80000010000 */
[----:B------:R-:W-:-:S04]  /*06d0*/  FFMA.FTZ R19, R19, R0, RZ ;  /* 0x0000000013137223 */ /* 0x000fc800000100ff */
[----:B------:R-:W-:-:S07]  /*06e0*/  FFMA.FTZ R14, R14, R19, R14 ;  /* 0x000000130e0e7223 */ /* 0x000fce000001000e */
.L_x_8:
[----:B------:R-:W-:Y:S05]  /*06f0*/  BSYNC B0 ;  /* 0x0000000000007941 */ /* 0x000fea0003800000 */
.L_x_6:
        /* <DEDUP_REMOVED lines=18> */
.L_x_10:
[----:B------:R-:W-:Y:S01]  /*0820*/  MOV R0, 0x3c80f082 ;  /* 0x3c80f08200007802 */ /* 0x000fe20000000f00 */
[----:B------:R-:W-:-:S04]  /*0830*/  FMUL R27, R15, R15 ;  /* 0x0000000f0f1b7220 */ /* 0x000fc80000400000 */
[----:B------:R-:W-:-:S04]  /*0840*/  FFMA.FTZ R0, R27, R0, -0.052303962409496307373 ;  /* 0xbd563cae1b007423 */ /* 0x000fc80000010000 */
[----:B------:R-:W-:-:S04]  /*0850*/  FFMA.FTZ R0, R27, R0, 0.1331529766321182251 ;  /* 0x3e0859411b007423 */ /* 0x000fc80000010000 */
[----:B------:R-:W-:-:S04]  /*0860*/  FFMA.FTZ R0, R27, R0, -0.33332768082618713379 ;  /* 0xbeaaa9ed1b007423 */ /* 0x000fc80000010000 */
[----:B------:R-:W-:-:S04]  /*0870*/  FFMA.FTZ R0, R27, R0, RZ ;  /* 0x000000001b007223 */ /* 0x000fc800000100ff */
[----:B------:R-:W-:-:S07]  /*0880*/  FFMA.FTZ R15, R15, R0, R15 ;  /* 0x000000000f0f7223 */ /* 0x000fce000001000f */
.L_x_11:
[----:B------:R-:W-:Y:S05]  /*0890*/  BSYNC B0 ;  /* 0x0000000000007941 */ /* 0x000fea0003800000 */
.L_x_9:
[----:B------:R-:W-:Y:S01]  /*08a0*/  FADD.FTZ R24, |R16|, -RZ ;  /* 0x800000ff10187221 */ /* 0x000fe20000010200 */
[----:B------:R-:W-:Y:S01]  /*08b0*/  BSSY B0, `(.L_x_12) ;  /* 0x0000017000007945 */ /* 0x000fe20003800000 */
[----:B------:R-:W-:Y:S01]  /*08c0*/  FFMA R22, R17, 0.044714998453855514526, R10 ;  /* 0x3d37271311167823 */ /* 0x000fe2000000000a */
[----:B------:R-:W-:Y:S01]  /*08d0*/  FMUL R18, R18, R11 ;  /* 0x0000000b12127220 */ /* 0x000fe20000400000 */
[----:B------:R-:W-:Y:S01]  /*08e0*/  FMUL R17, R19, 0.79788458347320556641 ;  /* 0x3f4c422a13117820 */ /* 0x000fe20000400000 */
        /* <DEDUP_REMOVED lines=12> */
.L_x_13:
[----:B------:R-:W-:Y:S01]  /*09b0*/  MOV R0, 0x3c80f082 ;  /* 0x3c80f08200007802 */ /* 0x000fe20000000f00 */
[----:B------:R-:W-:-:S04]  /*09c0*/  FMUL R19, R16, R16 ;  /* 0x0000001010137220 */ /* 0x000fc80000400000 */
[----:B------:R-:W-:-:S04]  /*09d0*/  FFMA.FTZ R0, R19, R0, -0.052303962409496307373 ;  /* 0xbd563cae13007423 */ /* 0x000fc80000010000 */
[----:B------:R-:W-:-:S04]  /*09e0*/  FFMA.FTZ R0, R19, R0, 0.1331529766321182251 ;  /* 0x3e08594113007423 */ /* 0x000fc80000010000 */
[----:B------:R-:W-:-:S04]  /*09f0*/  FFMA.FTZ R0, R19, R0, -0.33332768082618713379 ;  /* 0xbeaaa9ed13007423 */ /* 0x000fc80000010000 */
[----:B------:R-:W-:-:S04]  /*0a00*/  FFMA.FTZ R19, R19, R0, RZ ;  /* 0x0000000013137223 */ /* 0x000fc800000100ff */
[----:B------:R-:W-:-:S07]  /*0a10*/  FFMA.FTZ R16, R16, R19, R16 ;  /* 0x0000001310107223 */ /* 0x000fce0000010010 */
.L_x_14:
[----:B------:R-:W-:Y:S05]  /*0a20*/  BSYNC B0 ;  /* 0x0000000000007941 */ /* 0x000fea0003800000 */
.L_x_12:
[----:B------:R-:W-:Y:S01]  /*0a30*/  FADD.FTZ R24, |R17|, -RZ ;  /* 0x800000ff11187221 */ /* 0x000fe20000010200 */
[----:B------:R-:W-:Y:S01]  /*0a40*/  BSSY B0, `(.L_x_15) ;  /* 0x0000016000007945 */ /* 0x000fe20003800000 */
[----:B------:R-:W-:Y:S01]  /*0a50*/  FFMA R19, R18, 0.044714998453855514526, R11 ;  /* 0x3d37271312137823 */ /* 0x000fe2000000000b */
        /* <DEDUP_REMOVED lines=13> */
.L_x_16:
[----:B------:R-:W-:Y:S01]  /*0b30*/  MOV R0, 0x3c80f082 ;  /* 0x3c80f08200007802 */ /* 0x000fe20000000f00 */
[----:B------:R-:W-:-:S04]  /*0b40*/  FMUL R27, R17, R17 ;  /* 0x00000011111b7220 */ /* 0x000fc80000400000 */
[----:B------:R-:W-:-:S04]  /*0b50*/  FFMA.FTZ R0, R27, R0, -0.052303962409496307373 ;  /* 0xbd563cae1b007423 */ /* 0x000fc80000010000 */
[----:B------:R-:W-:-:S04]  /*0b60*/  FFMA.FTZ R0, R27, R0, 0.1331529766321182251 ;  /* 0x3e0859411b007423 */ /* 0x000fc80000010000 */
[----:B------:R-:W-:-:S04]  /*0b70*/  FFMA.FTZ R0, R27, R0, -0.33332768082618713379 ;  /* 0xbeaaa9ed1b007423 */ /* 0x000fc80000010000 */
[----:B------:R-:W-:-:S04]  /*0b80*/  FFMA.FTZ R0, R27, R0, RZ ;  /* 0x000000001b007223 */ /* 0x000fc800000100ff */
[----:B------:R-:W-:-:S07]  /*0b90*/  FFMA.FTZ R17, R17, R0, R17 ;  /* 0x0000000011117223 */ /* 0x000fce0000010011 */
.L_x_17:
[----:B------:R-:W-:Y:S05]  /*0ba0*/  BSYNC B0 ;  /* 0x0000000000007941 */ /* 0x000fea0003800000 */
.L_x_15:
[----:B------:R-:W-:Y:S01]  /*0bb0*/  FADD.FTZ R26, |R18|, -RZ ;  /* 0x800000ff121a7221 */ /* 0x000fe20000010200 */
[----:B------:R-:W-:Y:S01]  /*0bc0*/  BSSY B0, `(.L_x_18) ;  /* 0x0000015000007945 */ /* 0x000fe20003800000 */
[----:B------:R-:W-:-:S03]  /*0bd0*/  FMUL R19, R19, 0.79788458347320556641 ;  /* 0x3f4c422a13137820 */ /* 0x000fc60000400000 */
        /* <DEDUP_REMOVED lines=12> */
.L_x_19:
[----:B------:R-:W-:Y:S01]  /*0ca0*/  MOV R0, 0x3c80f082 ;  /* 0x3c80f08200007802 */ /* 0x000fe20000000f00 */
[----:B------:R-:W-:-:S04]  /*0cb0*/  FMUL R27, R18, R18 ;  /* 0x00000012121b7220 */ /* 0x000fc80000400000 */
[----:B------:R-:W-:-:S04]  /*0cc0*/  FFMA.FTZ R0, R27, R0, -0.052303962409496307373 ;  /* 0xbd563cae1b007423 */ /* 0x000fc80000010000 */
[----:B------:R-:W-:-:S04]  /*0cd0*/  FFMA.FTZ R0, R27, R0, 0.1331529766321182251 ;  /* 0x3e0859411b007423 */ /* 0x000fc80000010000 */
[----:B------:R-:W-:-:S04]  /*0ce0*/  FFMA.FTZ R0, R27, R0, -0.33332768082618713379 ;  /* 0xbeaaa9ed1b007423 */ /* 0x000fc80000010000 */
[----:B------:R-:W-:-:S04]  /*0cf0*/  FFMA.FTZ R27, R27, R0, RZ ;  /* 0x000000001b1b7223 */ /* 0x000fc800000100ff */
[----:B------:R-:W-:-:S07]  /*0d00*/  FFMA.FTZ R18, R18, R27, R18 ;  /* 0x0000001b12127223 */ /* 0x000fce0000010012 */
.L_x_20:
[----:B------:R-:W-:Y:S05]  /*0d10*/  BSYNC B0 ;  /* 0x0000000000007941 */ /* 0x000fea0003800000 */
.L_x_18:
[----:B------:R-:W-:Y:S01]  /*0d20*/  FADD.FTZ R26, |R19|, -RZ ;  /* 0x800000ff131a7221 */ /* 0x000fe20000010200 */
[----:B------:R-:W-:Y:S04]  /*0d30*/  BSSY B0, `(.L_x_21) ;  /* 0x0000014000007945 */ /* 0x000fe80003800000 */
        /* <DEDUP_REMOVED lines=12> */
.L_x_22:
[----:B------:R-:W-:Y:S01]  /*0e00*/  MOV R0, 0x3c80f082 ;  /* 0x3c80f08200007802 */ /* 0x000fe20000000f00 */
[----:B------:R-:W-:-:S04]  /*0e10*/  FMUL R27, R19, R19 ;  /* 0x00000013131b7220 */ /* 0x000fc80000400000 */
[----:B------:R-:W-:-:S04]  /*0e20*/  FFMA.FTZ R0, R27, R0, -0.052303962409496307373 ;  /* 0xbd563cae1b007423 */ /* 0x000fc80000010000 */
[----:B------:R-:W-:-:S04]  /*0e30*/  FFMA.FTZ R0, R27, R0, 0.1331529766321182251 ;  /* 0x3e0859411b007423 */ /* 0x000fc80000010000 */
[----:B------:R-:W-:-:S04]  /*0e40*/  FFMA.FTZ R0, R27, R0, -0.33332768082618713379 ;  /* 0xbeaaa9ed1b007423 */ /* 0x000fc80000010000 */
[----:B------:R-:W-:-:S04]  /*0e50*/  FFMA.FTZ R0, R27, R0, RZ ;  /* 0x000000001b007223 */ /* 0x000fc800000100ff */
[----:B------:R-:W-:-:S07]  /*0e60*/  FFMA.FTZ R19, R19, R0, R19 ;  /* 0x0000000013137223 */ /* 0x000fce0000010013 */
.L_x_23:
[----:B------:R-:W-:Y:S05]  /*0e70*/  BSYNC B0 ;  /* 0x0000000000007941 */ /* 0x000fea0003800000 */
.L_x_21:
[----:B------:R-:W1:Y:S01]  /*0e80*/  S2UR UR5, SR_CgaCtaId ;  /* 0x00000000000579c3 */ /* 0x000e620000008800 */
[----:B------:R-:W-:Y:S01]  /*0e90*/  UMOV UR4, 0x400 ;  /* 0x0000040000047882 */ /* 0x000fe20000000000 */
[----:B------:R-:W-:Y:S01]  /*0ea0*/  LOP3.LUT R0, R25, 0x7f, RZ, 0xc0, !PT ;  /* 0x0000007f19007812 */ /* 0x000fe200078ec0ff */
[----:B------:R-:W-:Y:S01]  /*0eb0*/  FADD R27, R12, 1 ;  /* 0x3f8000000c1b7421 */ /* 0x000fe20000000000 */
[----:B------:R-:W-:Y:S01]  /*0ec0*/  LOP3.LUT R20, R20, 0x7f, R25, 0xf8, !PT ;  /* 0x0000007f14147812 */ /* 0x000fe200078ef819 */
[----:B------:R-:W-:Y:S01]  /*0ed0*/  FMUL R4, R4, 0.5 ;  /* 0x3f00000004047820 */ /* 0x000fe20000400000 */
[----:B------:R-:W-:Y:S01]  /*0ee0*/  SHF.R.S32.HI R26, RZ, 0x1f, R23 ;  /* 0x0000001fff1a7819 */ /* 0x000fe20000011417 */
[----:B------:R-:W-:Y:S01]  /*0ef0*/  FMUL R5, R5, 0.5 ;  /* 0x3f00000005057820 */ /* 0x000fe20000400000 */
[----:B------:R-:W-:Y:S01]  /*0f00*/  ISETP.LT.AND P3, PT, R20, 0x1800, !P0 ;  /* 0x000018001400780c */ /* 0x000fe20004761270 */
[----:B------:R-:W-:Y:S01]  /*0f10*/  FMUL R4, R4, R27 ;  /* 0x0000001b04047220 */ /* 0x000fe20000400000 */
[----:B------:R-:W-:Y:S01]  /*0f20*/  LEA.HI R26, R26, R23, RZ, 0x2 ;  /* 0x000000171a1a7211 */ /* 0x000fe200078f10ff */
[----:B------:R-:W-:Y:S01]  /*0f30*/  FMUL R6, R6, 0.5 ;  /* 0x3f00000006067820 */ /* 0x000fe20000400000 */
[----:B------:R-:W-:Y:S01]  /*0f40*/  FMUL R7, R7, 0.5 ;  /* 0x3f00000007077820 */ /* 0x000fe20000400000 */
[----:B------:R-:W-:Y:S01]  /*0f50*/  FMUL R8, R8, 0.5 ;  /* 0x3f00000008087820 */ /* 0x000fe20000400000 */
[----:B------:R-:W-:Y:S01]  /*0f60*/  FMUL R9, R9, 0.5 ;  /* 0x3f00000009097820 */ /* 0x000fe20000400000 */
[----:B------:R-:W-:Y:S01]  /*0f70*/  FMUL R11, R11, 0.5 ;  /* 0x3f0000000b0b7820 */ /* 0x000fe20000400000 */
[----:B------:R-:W-:Y:S01]  /*0f80*/  FMUL R10, R10, 0.5 ;  /* 0x3f0000000a0a7820 */ /* 0x000fe20000400000 */
[----:B-1----:R-:W-:-:S06]  /*0f90*/  UPRMT UR4, UR5, 0x654, UR4 ;  /* 0x0000065405047896 */ /* 0x002fcc0008000004 */
[----:B------:R-:W-:Y:S02]  /*0fa0*/  LEA R28, R21, UR4, 0x2 ;  /* 0x00000004151c7c11 */ /* 0x000fe4000f8e10ff */
[----:B------:R-:W-:Y:S01]  /*0fb0*/  LEA R21, R0, UR4, 0x2 ;  /* 0x0000000400157c11 */ /* 0x000fe2000f8e10ff */
[----:B------:R-:W-:Y:S02]  /*0fc0*/  ULDC.64 UR4, c[0x0][0x220] ;  /* 0x0000880000047ab9 */ /* 0x000fe40000000a00 */
[----:B------:R1:W-:Y:S01]  /*0fd0*/  STS.128 [R28], R12 ;  /* 0x0000000c1c007388 */ /* 0x0003e20000000c00 */
[----:B------:R-:W-:Y:S01]  /*0fe0*/  BAR.SYNC.DEFER_BLOCKING 0x0 ;  /* 0x0000000000007b1d */ /* 0x000fe20000010000 */
[----:B-1----:R-:W-:-:S04]  /*0ff0*/  LOP3.LUT R12, R26, 0xfffffffc, RZ, 0xc0, !PT ;  /* 0xfffffffc1a0c7812 */ /* 0x002fc800078ec0ff */
[----:B------:R-:W-:Y:S02]  /*1000*/  IADD3 R12, -R12, R23, RZ ;  /* 0x000000170c0c7210 */ /* 0x000fe40007ffe1ff */
[----:B------:R-:W-:Y:S02]  /*1010*/  SHF.R.S32.HI R23, RZ, 0x2, R26 ;  /* 0x00000002ff177819 */ /* 0x000fe4000001141a */
[----:B------:R-:W1:Y:S03]  /*1020*/  LDC.64 R26, c[0x0][0x218] ;  /* 0x00008600ff1a7b82 */ /* 0x000e660000000a00 */
[----:B------:R-:W-:Y:S01]  /*1030*/  IMAD R23, R23, 0x6000, R12 ;  /* 0x0000600017177824 */ /* 0x000fe200078e020c */
[----:B------:R-:W2:Y:S01]  /*1040*/  LDS R25, [R21] ;  /* 0x0000000015197984 */ /* 0x000ea20000000800 */
[----:B------:R-:W-:Y:S01]  /*1050*/  FADD R12, R13, 1 ;  /* 0x3f8000000d0c7421 */ /* 0x000fe20000000000 */
[----:B------:R-:W-:Y:S01]  /*1060*/  FADD R13, R14, 1 ;  /* 0x3f8000000e0d7421 */ /* 0x000fe20000000000 */
[----:B------:R-:W-:Y:S01]  /*1070*/  FADD R14, R15, 1 ;  /* 0x3f8000000f0e7421 */ /* 0x000fe20000000000 */
[----:B------:R-:W3:Y:S01]  /*1080*/  LDS R22, [R21+0x200] ;  /* 0x0002000015167984 */ /* 0x000ee20000000800 */
[----:B------:R-:W-:Y:S01]  /*1090*/  LEA R29, R20, R23, 0x2 ;  /* 0x00000017141d7211 */ /* 0x000fe200078e10ff */
[----:B------:R-:W-:Y:S01]  /*10a0*/  FADD R15, R16, 1 ;  /* 0x3f800000100f7421 */ /* 0x000fe20000000000 */
[----:B------:R-:W-:Y:S01]  /*10b0*/  FMUL R5, R5, R12 ;  /* 0x0000000c05057220 */ /* 0x000fe20000400000 */
[----:B------:R-:W4:Y:S01]  /*10c0*/  LDS R24, [R21+0x400] ;  /* 0x0004000015187984 */ /* 0x000f220000000800 */
[----:B------:R-:W-:Y:S01]  /*10d0*/  FMUL R6, R6, R13 ;  /* 0x0000000d06067220 */ /* 0x000fe20000400000 */
[----:B------:R-:W-:Y:S01]  /*10e0*/  FMUL R7, R7, R14 ;  /* 0x0000000e07077220 */ /* 0x000fe20000400000 */
[----:B------:R-:W-:Y:S01]  /*10f0*/  FMUL R8, R8, R15 ;  /* 0x0000000f08087220 */ /* 0x000fe20000400000 */
[----:B------:R-:W5:Y:S01]  /*1100*/  LDS R0, [R21+0x600] ;  /* 0x0006000015007984 */ /* 0x000f620000000800 */
[----:B------:R-:W-:Y:S01]  /*1110*/  LOP3.LUT R14, R20, 0x100, RZ, 0xfc, !PT ;  /* 0x00000100140e7812 */ /* 0x000fe200078efcff */
[----:B------:R-:W-:Y:S01]  /*1120*/  BAR.SYNC.DEFER_BLOCKING 0x0 ;  /* 0x0000000000007b1d */ /* 0x000fe20000010000 */
[----:B-1----:R-:W-:-:S05]  /*1130*/  IMAD.WIDE R12, R29, 0x4, R26 ;  /* 0x000000041d0c7825 */ /* 0x002fca00078e021a */
[----:B------:R1:W-:Y:S02]  /*1140*/  STS.128 [R28], R16 ;  /* 0x000000101c007388 */ /* 0x0003e40000000c00 */
[----:B------:R-:W-:Y:S01]  /*1150*/  BAR.SYNC.DEFER_BLOCKING 0x0 ;  /* 0x0000000000007b1d */ /* 0x000fe20000010000 */
[----:B-1----:R-:W-:Y:S01]  /*1160*/  LOP3.LUT R28, R20, 0x80, RZ, 0xfc, !PT ;  /* 0x00000080141c7812 */ /* 0x002fe200078efcff */
[----:B------:R-:W-:Y:S01]  /*1170*/  FADD R16, R17, 1 ;  /* 0x3f80000011107421 */ /* 0x000fe20000000000 */
[----:B------:R-:W-:Y:S01]  /*1180*/  FADD R17, R18, 1 ;  /* 0x3f80000012117421 */ /* 0x000fe20000000000 */
[----:B------:R-:W-:Y:S01]  /*1190*/  FADD R18, R19, 1 ;  /* 0x3f80000013127421 */ /* 0x000fe20000000000 */
[C---:B------:R-:W-:Y:S01]  /*11a0*/  ISETP.LT.AND P4, PT, R28.reuse, 0x1800, !P0 ;  /* 0x000018001c00780c */ /* 0x040fe20004781270 */
[----:B------:R-:W-:Y:S01]  /*11b0*/  FMUL R9, R9, R16 ;  /* 0x0000001009097220 */ /* 0x000fe20000400000 */
[----:B------:R-:W-:Y:S01]  /*11c0*/  LEA R15, R28, R23, 0x2 ;  /* 0x000000171c0f7211 */ /* 0x000fe200078e10ff */
[----:B------:R-:W-:Y:S01]  /*11d0*/  FMUL R11, R11, R18 ;  /* 0x000000120b0b7220 */ /* 0x000fe20000400000 */
[----:B------:R-:W-:Y:S01]  /*11e0*/  LOP3.LUT R16, R20, 0x280, RZ, 0xfc, !PT ;  /* 0x0000028014107812 */ /* 0x000fe200078efcff */
[----:B------:R-:W-:Y:S01]  /*11f0*/  FMUL R10, R10, R17 ;  /* 0x000000110a0a7220 */ /* 0x000fe20000400000 */
[----:B------:R-:W-:Y:S01]  /*1200*/  LOP3.LUT R18, R20, 0x200, RZ, 0xfc, !PT ;  /* 0x0000020014127812 */ /* 0x000fe200078efcff */
[----:B--2---:R1:W-:Y:S01]  /*1210*/  @P3 STG.E desc[UR6][R12.64], R25 ;  /* 0x000000190c003986 */ /* 0x0043e2000c101906 */
[----:B------:R-:W-:-:S02]  /*1220*/  ISETP.LT.AND P3, PT, R14, 0x1800, !P0 ;  /* 0x000018000e00780c */ /* 0x000fc40004761270 */
[----:B------:R-:W-:Y:S01]  /*1230*/  ISETP.LT.AND P5, PT, R18, 0x1800, !P0 ;  /* 0x000018001200780c */ /* 0x000fe200047a1270 */
[----:B------:R-:W2:Y:S01]  /*1240*/  LDS R29, [R21] ;  /* 0x00000000151d7984 */ /* 0x000ea20000000800 */
[-C--:B------:R-:W-:Y:S02]  /*1250*/  LEA R17, R16, R23.reuse, 0x2 ;  /* 0x0000001710117211 */ /* 0x080fe400078e10ff */
[-C--:B------:R-:W-:Y:S01]  /*1260*/  LEA R19, R18, R23.reuse, 0x2 ;  /* 0x0000001712137211 */ /* 0x080fe200078e10ff */
[----:B------:R-:W5:Y:S01]  /*1270*/  LDS R25, [R21+0x200] ;  /* 0x0002000015197984 */ /* 0x000f620000000800 */
[----:B-1----:R-:W-:Y:S01]  /*1280*/  IMAD.WIDE R12, R15, 0x4, R26 ;  /* 0x000000040f0c7825 */ /* 0x002fe200078e021a */
[----:B------:R-:W-:-:S03]  /*1290*/  LEA R15, R14, R23, 0x2 ;  /* 0x000000170e0f7211 */ /* 0x000fc600078e10ff */
[--C-:B------:R-:W-:Y:S01]  /*12a0*/  IMAD.WIDE R18, R19, 0x4, R26.reuse ;  /* 0x0000000413127825 */ /* 0x100fe200078e021a */
[----:B---3--:R1:W-:Y:S01]  /*12b0*/  @P4 STG.E desc[UR6][R12.64], R22 ;  /* 0x000000160c004986 */ /* 0x0083e2000c101906 */
[----:B------:R-:W-:Y:S02]  /*12c0*/  ISETP.LT.AND P4, PT, R16, 0x1800, !P0 ;  /* 0x000018001000780c */ /* 0x000fe40004781270 */
[----:B------:R-:W-:Y:S01]  /*12d0*/  IMAD.WIDE R14, R15, 0x4, R26 ;  /* 0x000000040f0e7825 */ /* 0x000fe200078e021a */
[----:B------:R-:W-:-:S04]  /*12e0*/  SHF.R.S32.HI R16, RZ, 0x1f, R3 ;  /* 0x0000001fff107819 */ /* 0x000fc80000011403 */
[----:B----4-:R3:W-:Y:S01]  /*12f0*/  @P3 STG.E desc[UR6][R14.64], R24 ;  /* 0x000000180e003986 */ /* 0x0107e2000c101906 */
[C---:B-1----:R-:W-:Y:S02]  /*1300*/  LOP3.LUT R12, R20.reuse, 0x300, RZ, 0xfc, !PT ;  /* 0x00000300140c7812 */ /* 0x042fe400078efcff */
[C---:B------:R-:W-:Y:S02]  /*1310*/  LOP3.LUT R22, R20.reuse, 0x180, RZ, 0xfc, !PT ;  /* 0x0000018014167812 */ /* 0x040fe400078efcff */
[----:B------:R-:W-:Y:S02]  /*1320*/  LOP3.LUT R20, R20, 0x380, RZ, 0xfc, !PT ;  /* 0x0000038014147812 */ /* 0x000fe400078efcff */
[----:B------:R-:W-:Y:S02]  /*1330*/  ISETP.LT.AND P3, PT, R12, 0x1800, !P0 ;  /* 0x000018000c00780c */ /* 0x000fe40004761270 */
[----:B------:R-:W-:Y:S02]  /*1340*/  ISETP.LT.AND P6, PT, R22, 0x1800, !P0 ;  /* 0x000018001600780c */ /* 0x000fe400047c1270 */
[----:B------:R-:W-:-:S02]  /*1350*/  ISETP.LT.AND P0, PT, R20, 0x1800, !P0 ;  /* 0x000018001400780c */ /* 0x000fc40004701270 */
[-C--:B---3--:R-:W-:Y:S02]  /*1360*/  LEA R24, R12, R23.reuse, 0x2 ;  /* 0x000000170c187211 */ /* 0x088fe400078e10ff */
[-C--:B------:R-:W-:Y:S02]  /*1370*/  LEA R15, R22, R23.reuse, 0x2 ;  /* 0x00000017160f7211 */ /* 0x080fe400078e10ff */
[----:B------:R-:W-:Y:S01]  /*1380*/  LEA R20, R20, R23, 0x2 ;  /* 0x0000001714147211 */ /* 0x000fe200078e10ff */
[----:B------:R-:W-:Y:S02]  /*1390*/  LDS R22, [R21+0x600] ;  /* 0x0006000015167984 */ /* 0x000fe40000000800 */
[----:B------:R-:W-:Y:S02]  /*13a0*/  IMAD.WIDE R14, R15, 0x4, R26 ;  /* 0x000000040f0e7825 */ /* 0x000fe400078e021a */
[----:B------:R-:W1:Y:S04]  /*13b0*/  LDS R23, [R21+0x400] ;  /* 0x0004000015177984 */ /* 0x000e680000000800 */
[----:B-----5:R3:W-:Y:S01]  /*13c0*/  @P6 STG.E desc[UR6][R14.64], R0 ;  /* 0x000000000e006986 */ /* 0x0207e2000c101906 */
[----:B------:R-:W-:-:S03]  /*13d0*/  LEA R12, P6, R3, UR4, 0x2 ;  /* 0x00000004030c7c11 */ /* 0x000fc6000f8c10ff */
[----:B--2---:R2:W-:Y:S01]  /*13e0*/  @P5 STG.E desc[UR6][R18.64], R29 ;  /* 0x0000001d12005986 */ /* 0x0045e2000c101906 */
[----:B------:R-:W-:Y:S01]  /*13f0*/  LEA.HI.X R13, R3, UR5, R16, 0x2, P6 ;  /* 0x00000005030d7c11 */ /* 0x000fe2000b0f1410 */
[----:B------:R-:W-:Y:S01]  /*1400*/  IMAD.WIDE R16, R17, 0x4, R26 ;  /* 0x0000000411107825 */ /* 0x000fe200078e021a */
[----:B------:R-:W-:-:S04]  /*1410*/  SHF.R.S32.HI R3, RZ, 0x1f, R2 ;  /* 0x0000001fff037819 */ /* 0x000fc80000011402 */
[----:B0-----:R2:W-:Y:S01]  /*1420*/  @P4 STG.E desc[UR6][R16.64], R25 ;  /* 0x0000001910004986 */ /* 0x0015e2000c101906 */
[----:B---3--:R-:W-:-:S04]  /*1430*/  IMAD.WIDE R14, R24, 0x4, R26 ;  /* 0x00000004180e7825 */ /* 0x008fc800078e021a */
[----:B------:R-:W-:Y:S01]  /*1440*/  IMAD.WIDE R26, R20, 0x4, R26 ;  /* 0x00000004141a7825 */ /* 0x000fe200078e021a */
[----:B------:R-:W-:-:S04]  /*1450*/  LEA R20, P6, R2, UR4, 0x2 ;  /* 0x0000000402147c11 */ /* 0x000fc8000f8c10ff */
[----:B------:R-:W-:Y:S01]  /*1460*/  LEA.HI.X R21, R2, UR5, R3, 0x2, P6 ;  /* 0x0000000502157c11 */ /* 0x000fe2000b0f1403 */
[----:B-1----:R2:W-:Y:S04]  /*1470*/  @P3 STG.E desc[UR6][R14.64], R23 ;  /* 0x000000170e003986 */ /* 0x0025e8000c101906 */
[----:B------:R2:W-:Y:S04]  /*1480*/  @P0 STG.E desc[UR6][R26.64], R22 ;  /* 0x000000161a000986 */ /* 0x0005e8000c101906 */
[----:B------:R2:W-:Y:S01]  /*1490*/  @P2 STG.E.128 desc[UR6][R12.64], R4 ;  /* 0x000000040c002986 */ /* 0x0005e2000c101d06 */
[----:B------:R-:W-:Y:S05]  /*14a0*/  @!P1 EXIT ;  /* 0x000000000000994d */ /* 0x000fea0003800000 */
[----:B------:R-:W-:Y:S01]  /*14b0*/  STG.E.128 desc[UR6][R20.64], R8 ;  /* 0x0000000814007986 */ /* 0x000fe2000c101d06 */
[----:B------:R-:W-:Y:S05]  /*14c0*/  EXIT ;  /* 0x000000000000794d */ /* 0x000fea0003800000 */
.L_x_24:
[----:B------:R-:W-:-:S00]  /*14d0*/  BRA `(.L_x_24) ;  /* 0xfffffffc00fc7947 */ /* 0x000fc0000383ffff */
[----:B------:R-:W-:-:S00]  /*14e0*/  NOP ;  /* 0x0000000000007918 */ /* 0x000fc00000000000 */
        /* <DEDUP_REMOVED lines=9> */
.L_x_25:


//--------------------- .nv.global.init           --------------------------
	.section	.nv.global.init,"aw",@progbits
.nv.global.init:
	.type		_$_str,@object
	.size		_$_str,(.L_0 - _$_str)
_$_str:
        /*0000*/ 	.byte	0x5f, 0x5f, 0x43, 0x55, 0x44, 0x41, 0x5f, 0x46, 0x54, 0x5a, 0x00
.L_0:


//--------------------- .nv.shared.triton_poi_fused_add_mul_pow_sqrt_tanh_23 --------------------------
	.section	.nv.shared.triton_poi_fused_add_mul_pow_sqrt_tanh_23,"aw",@nobits
	.sectionflags	@""
	.align	16
	.zero		1024


//--------------------- .nv.constant0.triton_poi_fused_add_mul_pow_sqrt_tanh_23 --------------------------
	.section	.nv.constant0.triton_poi_fused_add_mul_pow_sqrt_tanh_23,"a",@progbits
	.sectionflags	@""
	.align	4
.nv.constant0.triton_poi_fused_add_mul_pow_sqrt_tanh_23:
	.zero		560
